//
// Generated by NVIDIA NVVM Compiler
//
// Compiler Build ID: CL-36424714
// Cuda compilation tools, release 13.0, V13.0.88
// Based on NVVM 20.0.0
//

.version 9.0
.target sm_100
.address_size 64

	// .globl	_Z9vectorAddPfS_S_i

.visible .entry _Z9vectorAddPfS_S_i(
	.param .u64 .ptr .align 1 _Z9vectorAddPfS_S_i_param_0,
	.param .u64 .ptr .align 1 _Z9vectorAddPfS_S_i_param_1,
	.param .u64 .ptr .align 1 _Z9vectorAddPfS_S_i_param_2,
	.param .u32 _Z9vectorAddPfS_S_i_param_3
)
{
	.reg .pred 	%p<2>;
	.reg .b32 	%r<6>;
	.reg .b32 	%f<4>;
	.reg .b64 	%rd<11>;

	ld.param.u64 	%rd1, [_Z9vectorAddPfS_S_i_param_0];
	ld.param.u64 	%rd2, [_Z9vectorAddPfS_S_i_param_1];
	ld.param.u64 	%rd3, [_Z9vectorAddPfS_S_i_param_2];
	ld.param.u32 	%r2, [_Z9vectorAddPfS_S_i_param_3];
	mov.u32 	%r3, %tid.x;
	mov.u32 	%r4, %ntid.x;
	mov.u32 	%r5, %ctaid.x;
	mad.lo.s32 	%r1, %r4, %r5, %r3;
	setp.ge.s32 	%p1, %r1, %r2;
	@%p1 bra 	$L__BB0_2;
	cvta.to.global.u64 	%rd4, %rd1;
	cvta.to.global.u64 	%rd5, %rd2;
	cvta.to.global.u64 	%rd6, %rd3;
	mul.wide.s32 	%rd7, %r1, 4;
	add.s64 	%rd8, %rd4, %rd7;
	ld.global.f32 	%f1, [%rd8];
	add.s64 	%rd9, %rd5, %rd7;
	ld.global.f32 	%f2, [%rd9];
	add.f32 	%f3, %f1, %f2;
	add.s64 	%rd10, %rd6, %rd7;
	st.global.f32 	[%rd10], %f3;
$L__BB0_2:
	ret;

}
	// .globl	_Z9matrixMulPfS_S_i
.visible .entry _Z9matrixMulPfS_S_i(
	.param .u64 .ptr .align 1 _Z9matrixMulPfS_S_i_param_0,
	.param .u64 .ptr .align 1 _Z9matrixMulPfS_S_i_param_1,
	.param .u64 .ptr .align 1 _Z9matrixMulPfS_S_i_param_2,
	.param .u32 _Z9matrixMulPfS_S_i_param_3
)
{
	.reg .pred 	%p<10>;
	.reg .b32 	%r<40>;
	.reg .b32 	%f<67>;
	.reg .b64 	%rd<67>;

	ld.param.u64 	%rd14, [_Z9matrixMulPfS_S_i_param_0];
	ld.param.u64 	%rd15, [_Z9matrixMulPfS_S_i_param_1];
	ld.param.u32 	%r18, [_Z9matrixMulPfS_S_i_param_3];
	cvta.to.global.u64 	%rd1, %rd15;
	cvta.to.global.u64 	%rd2, %rd14;
	mov.u32 	%r19, %tid.y;
	mov.u32 	%r20, %ctaid.y;
	mov.u32 	%r21, %ntid.y;
	mad.lo.s32 	%r1, %r20, %r21, %r19;
	mov.u32 	%r22, %tid.x;
	mov.u32 	%r23, %ctaid.x;
	mov.u32 	%r24, %ntid.x;
	mad.lo.s32 	%r2, %r23, %r24, %r22;
	max.s32 	%r25, %r1, %r2;
	setp.ge.s32 	%p1, %r25, %r18;
	@%p1 bra 	$L__BB1_13;
	mul.lo.s32 	%r3, %r18, %r1;
	and.b32  	%r4, %r18, 7;
	setp.lt.u32 	%p2, %r18, 8;
	mov.f32 	%f66, 0f00000000;
	mov.b32 	%r38, 0;
	@%p2 bra 	$L__BB1_4;
	and.b32  	%r38, %r18, 2147483640;
	neg.s32 	%r36, %r38;
	mul.wide.s32 	%rd16, %r18, 4;
	add.s64 	%rd3, %rd1, %rd16;
	shl.b32 	%r7, %r18, 3;
	mul.wide.s32 	%rd17, %r18, 8;
	add.s64 	%rd4, %rd1, %rd17;
	mul.wide.s32 	%rd18, %r18, 12;
	add.s64 	%rd5, %rd1, %rd18;
	mul.wide.s32 	%rd19, %r18, 16;
	add.s64 	%rd6, %rd1, %rd19;
	mul.wide.s32 	%rd20, %r18, 20;
	add.s64 	%rd7, %rd1, %rd20;
	mul.wide.s32 	%rd21, %r18, 24;
	add.s64 	%rd8, %rd1, %rd21;
	mul.wide.s32 	%rd22, %r18, 28;
	add.s64 	%rd9, %rd1, %rd22;
	mul.wide.u32 	%rd23, %r3, 4;
	add.s64 	%rd24, %rd23, %rd2;
	add.s64 	%rd66, %rd24, 16;
	mov.f32 	%f66, 0f00000000;
	mov.u32 	%r35, %r2;
$L__BB1_3:
	.pragma "nounroll";
	mul.wide.s32 	%rd25, %r35, 4;
	add.s64 	%rd26, %rd3, %rd25;
	add.s64 	%rd27, %rd4, %rd25;
	add.s64 	%rd28, %rd5, %rd25;
	add.s64 	%rd29, %rd6, %rd25;
	add.s64 	%rd30, %rd7, %rd25;
	add.s64 	%rd31, %rd8, %rd25;
	add.s64 	%rd32, %rd9, %rd25;
	add.s64 	%rd33, %rd1, %rd25;
	ld.global.f32 	%f16, [%rd66+-16];
	ld.global.f32 	%f17, [%rd33];
	fma.rn.f32 	%f18, %f16, %f17, %f66;
	ld.global.f32 	%f19, [%rd66+-12];
	ld.global.f32 	%f20, [%rd26];
	fma.rn.f32 	%f21, %f19, %f20, %f18;
	ld.global.f32 	%f22, [%rd66+-8];
	ld.global.f32 	%f23, [%rd27];
	fma.rn.f32 	%f24, %f22, %f23, %f21;
	ld.global.f32 	%f25, [%rd66+-4];
	ld.global.f32 	%f26, [%rd28];
	fma.rn.f32 	%f27, %f25, %f26, %f24;
	ld.global.f32 	%f28, [%rd66];
	ld.global.f32 	%f29, [%rd29];
	fma.rn.f32 	%f30, %f28, %f29, %f27;
	ld.global.f32 	%f31, [%rd66+4];
	ld.global.f32 	%f32, [%rd30];
	fma.rn.f32 	%f33, %f31, %f32, %f30;
	ld.global.f32 	%f34, [%rd66+8];
	ld.global.f32 	%f35, [%rd31];
	fma.rn.f32 	%f36, %f34, %f35, %f33;
	ld.global.f32 	%f37, [%rd66+12];
	ld.global.f32 	%f38, [%rd32];
	fma.rn.f32 	%f66, %f37, %f38, %f36;
	add.s32 	%r36, %r36, 8;
	add.s32 	%r35, %r35, %r7;
	add.s64 	%rd66, %rd66, 32;
	setp.ne.s32 	%p3, %r36, 0;
	@%p3 bra 	$L__BB1_3;
$L__BB1_4:
	setp.eq.s32 	%p4, %r4, 0;
	@%p4 bra 	$L__BB1_12;
	and.b32  	%r13, %r18, 3;
	setp.lt.u32 	%p5, %r4, 4;
	@%p5 bra 	$L__BB1_7;
	add.s32 	%r27, %r38, %r3;
	mul.wide.u32 	%rd34, %r27, 4;
	add.s64 	%rd35, %rd2, %rd34;
	ld.global.f32 	%f40, [%rd35];
	mad.lo.s32 	%r28, %r38, %r18, %r2;
	mul.wide.s32 	%rd36, %r28, 4;
	add.s64 	%rd37, %rd1, %rd36;
	ld.global.f32 	%f41, [%rd37];
	fma.rn.f32 	%f42, %f40, %f41, %f66;
	cvt.u64.u32 	%rd38, %r3;
	cvt.u64.u32 	%rd39, %r38;
	add.s64 	%rd40, %rd39, %rd38;
	shl.b64 	%rd41, %rd40, 2;
	add.s64 	%rd42, %rd2, %rd41;
	ld.global.f32 	%f43, [%rd42+4];
	mul.wide.s32 	%rd43, %r18, 4;
	add.s64 	%rd44, %rd37, %rd43;
	ld.global.f32 	%f44, [%rd44];
	fma.rn.f32 	%f45, %f43, %f44, %f42;
	ld.global.f32 	%f46, [%rd42+8];
	add.s64 	%rd45, %rd44, %rd43;
	ld.global.f32 	%f47, [%rd45];
	fma.rn.f32 	%f48, %f46, %f47, %f45;
	ld.global.f32 	%f49, [%rd42+12];
	add.s64 	%rd46, %rd45, %rd43;
	ld.global.f32 	%f50, [%rd46];
	fma.rn.f32 	%f66, %f49, %f50, %f48;
	add.s32 	%r38, %r38, 4;
$L__BB1_7:
	setp.eq.s32 	%p6, %r13, 0;
	@%p6 bra 	$L__BB1_12;
	setp.eq.s32 	%p7, %r13, 1;
	@%p7 bra 	$L__BB1_10;
	add.s32 	%r29, %r38, %r3;
	mul.wide.u32 	%rd47, %r29, 4;
	add.s64 	%rd48, %rd2, %rd47;
	ld.global.f32 	%f52, [%rd48];
	mad.lo.s32 	%r30, %r38, %r18, %r2;
	mul.wide.s32 	%rd49, %r30, 4;
	add.s64 	%rd50, %rd1, %rd49;
	ld.global.f32 	%f53, [%rd50];
	fma.rn.f32 	%f54, %f52, %f53, %f66;
	cvt.u64.u32 	%rd51, %r3;
	cvt.u64.u32 	%rd52, %r38;
	add.s64 	%rd53, %rd52, %rd51;
	shl.b64 	%rd54, %rd53, 2;
	add.s64 	%rd55, %rd2, %rd54;
	ld.global.f32 	%f55, [%rd55+4];
	mul.wide.s32 	%rd56, %r18, 4;
	add.s64 	%rd57, %rd50, %rd56;
	ld.global.f32 	%f56, [%rd57];
	fma.rn.f32 	%f66, %f55, %f56, %f54;
	add.s32 	%r38, %r38, 2;
$L__BB1_10:
	and.b32  	%r31, %r18, 1;
	setp.eq.b32 	%p8, %r31, 1;
	not.pred 	%p9, %p8;
	@%p9 bra 	$L__BB1_12;
	add.s32 	%r32, %r38, %r3;
	mul.wide.u32 	%rd58, %r32, 4;
	add.s64 	%rd59, %rd2, %rd58;
	ld.global.f32 	%f57, [%rd59];
	mad.lo.s32 	%r33, %r38, %r18, %r2;
	mul.wide.s32 	%rd60, %r33, 4;
	add.s64 	%rd61, %rd1, %rd60;
	ld.global.f32 	%f58, [%rd61];
	fma.rn.f32 	%f66, %f57, %f58, %f66;
$L__BB1_12:
	ld.param.u64 	%rd65, [_Z9matrixMulPfS_S_i_param_2];
	add.s32 	%r34, %r3, %r2;
	cvta.to.global.u64 	%rd62, %rd65;
	mul.wide.s32 	%rd63, %r34, 4;
	add.s64 	%rd64, %rd62, %rd63;
	st.global.f32 	[%rd64], %f66;
$L__BB1_13:
	ret;

}


// ===== COMPILED SASS (sm_100) =====

	.target	sm_100

	.elftype	@"ET_EXEC"


//--------------------- .note.nv.tkinfo           --------------------------
	.section	.note.nv.tkinfo,"",@"SHT_NOTE"
	.sectionflags	@"SHF_NOTE_NV_TKINFO"
	.tkinfo
        /*0018*/ 	.word	0x00000002
        /*0030*/ 	.string	""
        /*0030*/ 	.string	"ptxas"
        /*0030*/ 	.string	"Cuda compilation tools, release 13.0, V13.0.88"
        /*0030*/ 	.string	"Build cuda_13.0.r13.0/compiler.36424714_0"
        /*0030*/ 	.string	"-arch sm_100 -m 64 "



//--------------------- .note.nv.cuinfo           --------------------------
	.section	.note.nv.cuinfo,"",@"SHT_NOTE"
	.sectionflags	@"SHF_NOTE_NV_CUINFO"
        /*0018*/ 	.short	0x0002
        /*001a*/ 	.short	0x0064
        /*001c*/ 	.short	0x0082
	.zero		2


//--------------------- .nv.info                  --------------------------
	.section	.nv.info,"",@"SHT_CUDA_INFO"
	.align	4


	//----- nvinfo : EIATTR_REGCOUNT
	.align		4
        /*0000*/ 	.byte	0x04, 0x2f
        /*0002*/ 	.short	(.L_1 - .L_0)
	.align		4
.L_0:
        /*0004*/ 	.word	index@(_Z9vectorAddPfS_S_i)
        /*0008*/ 	.word	0x0000000c


	//----- nvinfo : EIATTR_FRAME_SIZE
	.align		4
.L_1:
        /*000c*/ 	.byte	0x04, 0x11
        /*000e*/ 	.short	(.L_3 - .L_2)
	.align		4
.L_2:
        /*0010*/ 	.word	index@(_Z9vectorAddPfS_S_i)
        /*0014*/ 	.word	0x00000000


	//----- nvinfo : EIATTR_REGCOUNT
	.align		4
.L_3:
        /*0018*/ 	.byte	0x04, 0x2f
        /*001a*/ 	.short	(.L_5 - .L_4)
	.align		4
.L_4:
        /*001c*/ 	.word	index@(_Z9matrixMulPfS_S_i)
        /*0020*/ 	.word	0x0000001e


	//----- nvinfo : EIATTR_FRAME_SIZE
	.align		4
.L_5:
        /*0024*/ 	.byte	0x04, 0x11
        /*0026*/ 	.short	(.L_7 - .L_6)
	.align		4
.L_6:
        /*0028*/ 	.word	index@(_Z9matrixMulPfS_S_i)
        /*002c*/ 	.word	0x00000000


	//----- nvinfo : EIATTR_MIN_STACK_SIZE
	.align		4
.L_7:
        /*0030*/ 	.byte	0x04, 0x12
        /*0032*/ 	.short	(.L_9 - .L_8)
	.align		4
.L_8:
        /*0034*/ 	.word	index@(_Z9matrixMulPfS_S_i)
        /*0038*/ 	.word	0x00000000


	//----- nvinfo : EIATTR_MIN_STACK_SIZE
	.align		4
.L_9:
        /*003c*/ 	.byte	0x04, 0x12
        /*003e*/ 	.short	(.L_11 - .L_10)
	.align		4
.L_10:
        /*0040*/ 	.word	index@(_Z9vectorAddPfS_S_i)
        /*0044*/ 	.word	0x00000000
.L_11:


//--------------------- .nv.compat                --------------------------
	.section	.nv.compat,"",@"SHT_CUDA_COMPAT_INFO"
	.align	4
        /*0000*/ 	.byte	0x02, 0x09, 0x00, 0x00, 0x02, 0x02, 0x01, 0x00, 0x02, 0x05, 0x05, 0x00, 0x03, 0x07, 0x01, 0x01
        /*0010*/ 	.byte	0x02, 0x03, 0x00, 0x00, 0x02, 0x06, 0x01, 0x00, 0x04, 0x0b, 0x08, 0x00, 0x09, 0x00, 0x00, 0x00
        /*0020*/ 	.byte	0x00, 0x00, 0x00, 0x00


//--------------------- .nv.info._Z9matrixMulPfS_S_i --------------------------
	.section	.nv.info._Z9matrixMulPfS_S_i,"",@"SHT_CUDA_INFO"
	.sectionflags	@""
	.align	4


	//----- nvinfo : EIATTR_CUDA_API_VERSION
	.align		4
        /*0000*/ 	.byte	0x04, 0x37
        /*0002*/ 	.short	(.L_13 - .L_12)
.L_12:
        /*0004*/ 	.word	0x00000082


	//----- nvinfo : EIATTR_KPARAM_INFO
	.align		4
.L_13:
        /*0008*/ 	.byte	0x04, 0x17
        /*000a*/ 	.short	(.L_15 - .L_14)
.L_14:
        /*000c*/ 	.word	0x00000000
        /*0010*/ 	.short	0x0003
        /*0012*/ 	.short	0x0018
        /*0014*/ 	.byte	0x00, 0xf0, 0x11, 0x00


	//----- nvinfo : EIATTR_KPARAM_INFO
	.align		4
.L_15:
        /*0018*/ 	.byte	0x04, 0x17
        /*001a*/ 	.short	(.L_17 - .L_16)
.L_16:
        /*001c*/ 	.word	0x00000000
        /*0020*/ 	.short	0x0002
        /*0022*/ 	.short	0x0010
        /*0024*/ 	.byte	0x00, 0xf5, 0x21, 0x00


	//----- nvinfo : EIATTR_KPARAM_INFO
	.align		4
.L_17:
        /*0028*/ 	.byte	0x04, 0x17
        /*002a*/ 	.short	(.L_19 - .L_18)
.L_18:
        /*002c*/ 	.word	0x00000000
        /*0030*/ 	.short	0x0001
        /*0032*/ 	.short	0x0008
        /*0034*/ 	.byte	0x00, 0xf5, 0x21, 0x00


	//----- nvinfo : EIATTR_KPARAM_INFO
	.align		4
.L_19:
        /*0038*/ 	.byte	0x04, 0x17
        /*003a*/ 	.short	(.L_21 - .L_20)
.L_20:
        /*003c*/ 	.word	0x00000000
        /*0040*/ 	.short	0x0000
        /*0042*/ 	.short	0x0000
        /*0044*/ 	.byte	0x00, 0xf5, 0x21, 0x00


	//----- nvinfo : EIATTR_SPARSE_MMA_MASK
	.align		4
.L_21:
        /*0048*/ 	.byte	0x03, 0x50
        /*004a*/ 	.short	0x0000


	//----- nvinfo : EIATTR_MAXREG_COUNT
	.align		4
        /*004c*/ 	.byte	0x03, 0x1b
        /*004e*/ 	.short	0x00ff


	//----- nvinfo : EIATTR_MERCURY_ISA_VERSION
	.align		4
        /*0050*/ 	.byte	0x03, 0x5f
        /*0052*/ 	.short	0x0101


	//----- nvinfo : EIATTR_VRC_CTA_INIT_COUNT
	.align		4
        /*0054*/ 	.byte	0x02, 0x4a
	.zero		1
	.zero		1


	//----- nvinfo : EIATTR_EXIT_INSTR_OFFSETS
	.align		4
        /*0058*/ 	.byte	0x04, 0x1c
        /*005a*/ 	.short	(.L_23 - .L_22)


	//   ....[0]....
.L_22:
        /*005c*/ 	.word	0x000000c0


	//   ....[1]....
        /*0060*/ 	.word	0x00000a90


	//----- nvinfo : EIATTR_CBANK_PARAM_SIZE
	.align		4
.L_23:
        /*0064*/ 	.byte	0x03, 0x19
        /*0066*/ 	.short	0x001c


	//----- nvinfo : EIATTR_PARAM_CBANK
	.align		4
        /*0068*/ 	.byte	0x04, 0x0a
        /*006a*/ 	.short	(.L_25 - .L_24)
	.align		4
.L_24:
        /*006c*/ 	.word	index@(.nv.constant0._Z9matrixMulPfS_S_i)
        /*0070*/ 	.short	0x0380
        /*0072*/ 	.short	0x001c


	//----- nvinfo : EIATTR_SW_WAR
	.align		4
.L_25:
        /*0074*/ 	.byte	0x04, 0x36
        /*0076*/ 	.short	(.L_27 - .L_26)
.L_26:
        /*0078*/ 	.word	0x00000008
.L_27:


//--------------------- .nv.info._Z9vectorAddPfS_S_i --------------------------
	.section	.nv.info._Z9vectorAddPfS_S_i,"",@"SHT_CUDA_INFO"
	.sectionflags	@""
	.align	4


	//----- nvinfo : EIATTR_CUDA_API_VERSION
	.align		4
        /*0000*/ 	.byte	0x04, 0x37
        /*0002*/ 	.short	(.L_29 - .L_28)
.L_28:
        /*0004*/ 	.word	0x00000082


	//----- nvinfo : EIATTR_KPARAM_INFO
	.align		4
.L_29:
        /*0008*/ 	.byte	0x04, 0x17
        /*000a*/ 	.short	(.L_31 - .L_30)
.L_30:
        /*000c*/ 	.word	0x00000000
        /*0010*/ 	.short	0x0003
        /*0012*/ 	.short	0x0018
        /*0014*/ 	.byte	0x00, 0xf0, 0x11, 0x00


	//----- nvinfo : EIATTR_KPARAM_INFO
	.align		4
.L_31:
        /*0018*/ 	.byte	0x04, 0x17
        /*001a*/ 	.short	(.L_33 - .L_32)
.L_32:
        /*001c*/ 	.word	0x00000000
        /*0020*/ 	.short	0x0002
        /*0022*/ 	.short	0x0010
        /*0024*/ 	.byte	0x00, 0xf5, 0x21, 0x00


	//----- nvinfo : EIATTR_KPARAM_INFO
	.align		4
.L_33:
        /*0028*/ 	.byte	0x04, 0x17
        /*002a*/ 	.short	(.L_35 - .L_34)
.L_34:
        /*002c*/ 	.word	0x00000000
        /*0030*/ 	.short	0x0001
        /*0032*/ 	.short	0x0008
        /*0034*/ 	.byte	0x00, 0xf5, 0x21, 0x00


	//----- nvinfo : EIATTR_KPARAM_INFO
	.align		4
.L_35:
        /*0038*/ 	.byte	0x04, 0x17
        /*003a*/ 	.short	(.L_37 - .L_36)
.L_36:
        /*003c*/ 	.word	0x00000000
        /*0040*/ 	.short	0x0000
        /*0042*/ 	.short	0x0000
        /*0044*/ 	.byte	0x00, 0xf5, 0x21, 0x00


	//----- nvinfo : EIATTR_SPARSE_MMA_MASK
	.align		4
.L_37:
        /*0048*/ 	.byte	0x03, 0x50
        /*004a*/ 	.short	0x0000


	//----- nvinfo : EIATTR_MAXREG_COUNT
	.align		4
        /*004c*/ 	.byte	0x03, 0x1b
        /*004e*/ 	.short	0x00ff


	//----- nvinfo : EIATTR_MERCURY_ISA_VERSION
	.align		4
        /*0050*/ 	.byte	0x03, 0x5f
        /*0052*/ 	.short	0x0101


	//----- nvinfo : EIATTR_VRC_CTA_INIT_COUNT
	.align		4
        /*0054*/ 	.byte	0x02, 0x4a
	.zero		1
	.zero		1


	//----- nvinfo : EIATTR_EXIT_INSTR_OFFSETS
	.align		4
        /*0058*/ 	.byte	0x04, 0x1c
        /*005a*/ 	.short	(.L_39 - .L_38)


	//   ....[0]....
.L_38:
        /*005c*/ 	.word	0x00000070


	//   ....[1]....
        /*0060*/ 	.word	0x00000130


	//----- nvinfo : EIATTR_CBANK_PARAM_SIZE
	.align		4
.L_39:
        /*0064*/ 	.byte	0x03, 0x19
        /*0066*/ 	.short	0x001c


	//----- nvinfo : EIATTR_PARAM_CBANK
	.align		4
        /*0068*/ 	.byte	0x04, 0x0a
        /*006a*/ 	.short	(.L_41 - .L_40)
	.align		4
.L_40:
        /*006c*/ 	.word	index@(.nv.constant0._Z9vectorAddPfS_S_i)
        /*0070*/ 	.short	0x0380
        /*0072*/ 	.short	0x001c


	//----- nvinfo : EIATTR_SW_WAR
	.align		4
.L_41:
        /*0074*/ 	.byte	0x04, 0x36
        /*0076*/ 	.short	(.L_43 - .L_42)
.L_42:
        /*0078*/ 	.word	0x00000008
.L_43:


//--------------------- .nv.callgraph             --------------------------
	.section	.nv.callgraph,"",@"SHT_CUDA_CALLGRAPH"
	.align	4
	.sectionentsize	8
	.align		4
        /*0000*/ 	.word	0x00000000
	.align		4
        /*0004*/ 	.word	0xffffffff
	.align		4
        /*0008*/ 	.word	0x00000000
	.align		4
        /*000c*/ 	.word	0xfffffffe
	.align		4
        /*0010*/ 	.word	0x00000000
	.align		4
        /*0014*/ 	.word	0xfffffffd
	.align		4
        /*0018*/ 	.word	0x00000000
	.align		4
        /*001c*/ 	.word	0xfffffffc


//--------------------- .text._Z9matrixMulPfS_S_i --------------------------
	.section	.text._Z9matrixMulPfS_S_i,"ax",@progbits
	.align	128
        .global         _Z9matrixMulPfS_S_i
        .type           _Z9matrixMulPfS_S_i,@function
        .size           _Z9matrixMulPfS_S_i,(.L_x_6 - _Z9matrixMulPfS_S_i)
        .other          _Z9matrixMulPfS_S_i,@"STO_CUDA_ENTRY STV_DEFAULT"
_Z9matrixMulPfS_S_i:
.text._Z9matrixMulPfS_S_i:
[----:B------:R-:W-:Y:S01]  /*0000*/  LDC R1, c[0x0][0x37c] ;  /* 0x0000df00ff017b82 */ /* 0x000fe20000000800 */
[----:B------:R-:W0:Y:S07]  /*0010*/  S2R R13, SR_TID.Y ;  /* 0x00000000000d7919 */ /* 0x000e2e0000002200 */
[----:B------:R-:W0:Y:S01]  /*0020*/  S2UR UR4, SR_CTAID.Y ;  /* 0x00000000000479c3 */ /* 0x000e220000002600 */
[----:B------:R-:W1:Y:S01]  /*0030*/  LDCU UR20, c[0x0][0x398] ;  /* 0x00007300ff1477ac */ /* 0x000e620008000800 */
[----:B------:R-:W2:Y:S06]  /*0040*/  S2R R2, SR_TID.X ;  /* 0x0000000000027919 */ /* 0x000eac0000002100 */
[----:B------:R-:W0:Y:S08]  /*0050*/  LDC R0, c[0x0][0x364] ;  /* 0x0000d900ff007b82 */ /* 0x000e300000000800 */
[----:B------:R-:W2:Y:S08]  /*0060*/  S2UR UR5, SR_CTAID.X ;  /* 0x00000000000579c3 */ /* 0x000eb00000002500 */
[----:B------:R-:W2:Y:S01]  /*0070*/  LDC R3, c[0x0][0x360] ;  /* 0x0000d800ff037b82 */ /* 0x000ea20000000800 */
[----:B0-----:R-:W-:-:S02]  /*0080*/  IMAD R13, R0, UR4, R13 ;  /* 0x00000004000d7c24 */ /* 0x001fc4000f8e020d */
[----:B--2---:R-:W-:-:S05]  /*0090*/  IMAD R0, R3, UR5, R2 ;  /* 0x0000000503007c24 */ /* 0x004fca000f8e0202 */
[----:B------:R-:W-:-:S04]  /*00a0*/  VIMNMX R2, PT, PT, R13, R0, !PT ;  /* 0x000000000d027248 */ /* 0x000fc80007fe0100 */
[----:B-1----:R-:W-:-:S13]  /*00b0*/  ISETP.GE.AND P0, PT, R2, UR20, PT ;  /* 0x0000001402007c0c */ /* 0x002fda000bf06270 */
[----:B------:R-:W-:Y:S05]  /*00c0*/  @P0 EXIT ;  /* 0x000000000000094d */ /* 0x000fea0003800000 */
[----:B------:R-:W-:Y:S01]  /*00d0*/  UISETP.GE.U32.AND UP0, UPT, UR20, 0x8, UPT ;  /* 0x000000081400788c */ /* 0x000fe2000bf06070 */
[----:B------:R-:W-:Y:S02]  /*00e0*/  HFMA2 R12, -RZ, RZ, 0, 0 ;  /* 0x00000000ff0c7431 */ /* 0x000fe400000001ff */
[----:B------:R-:W-:Y:S01]  /*00f0*/  IMAD R13, R13, UR20, RZ ;  /* 0x000000140d0d7c24 */ /* 0x000fe2000f8e02ff */
[----:B------:R-:W-:Y:S01]  /*0100*/  UMOV UR4, URZ ;  /* 0x000000ff00047c82 */ /* 0x000fe20008000000 */
[----:B------:R-:W0:Y:S04]  /*0110*/  LDCU.64 UR18, c[0x0][0x358] ;  /* 0x00006b00ff1277ac */ /* 0x000e280008000a00 */
[----:B------:R-:W-:Y:S05]  /*0120*/  BRA.U !UP0, `(.L_x_0) ;  /* 0x0000000508047547 */ /* 0x000fea000b800000 */
[----:B------:R-:W1:Y:S01]  /*0130*/  LDCU.128 UR24, c[0x0][0x380] ;  /* 0x00007000ff1877ac */ /* 0x000e620008000c00 */
[----:B------:R-:W-:Y:S02]  /*0140*/  MOV R12, RZ ;  /* 0x000000ff000c7202 */ /* 0x000fe40000000f00 */
[----:B------:R-:W-:Y:S01]  /*0150*/  MOV R14, R0 ;  /* 0x00000000000e7202 */ /* 0x000fe20000000f00 */
[----:B------:R-:W-:-:S04]  /*0160*/  ULOP3.LUT UR4, UR20, 0x7ffffff8, URZ, 0xc0, !UPT ;  /* 0x7ffffff814047892 */ /* 0x000fc8000f8ec0ff */
[----:B------:R-:W-:Y:S01]  /*0170*/  UIADD3 UR5, UPT, UPT, -UR4, URZ, URZ ;  /* 0x000000ff04057290 */ /* 0x000fe2000fffe1ff */
[----:B-1----:R-:W-:Y:S01]  /*0180*/  MOV R2, UR24 ;  /* 0x0000001800027c02 */ /* 0x002fe20008000f00 */
[----:B------:R-:W-:Y:S01]  /*0190*/  UIMAD.WIDE UR6, UR20, 0x8, UR26 ;  /* 0x00000008140678a5 */ /* 0x000fe2000f8e021a */
[----:B------:R-:W-:Y:S01]  /*01a0*/  MOV R3, UR25 ;  /* 0x0000001900037c02 */ /* 0x000fe20008000f00 */
[----:B------:R-:W-:Y:S02]  /*01b0*/  UIMAD.WIDE UR8, UR20, 0xc, UR26 ;  /* 0x0000000c140878a5 */ /* 0x000fe4000f8e021a */
[----:B------:R-:W-:Y:S01]  /*01c0*/  UIMAD.WIDE UR10, UR20, 0x10, UR26 ;  /* 0x00000010140a78a5 */ /* 0x000fe2000f8e021a */
[----:B------:R-:W-:Y:S01]  /*01d0*/  IMAD.WIDE.U32 R2, R13, 0x4, R2 ;  /* 0x000000040d027825 */ /* 0x000fe200078e0002 */
[----:B------:R-:W-:Y:S02]  /*01e0*/  UIMAD.WIDE UR12, UR20, 0x14, UR26 ;  /* 0x00000014140c78a5 */ /* 0x000fe4000f8e021a */
[----:B------:R-:W-:Y:S01]  /*01f0*/  UIMAD.WIDE UR14, UR20, 0x18, UR26 ;  /* 0x00000018140e78a5 */ /* 0x000fe2000f8e021a */
[----:B------:R-:W-:Y:S01]  /*0200*/  IADD3 R2, P0, PT, R2, 0x10, RZ ;  /* 0x0000001002027810 */ /* 0x000fe20007f1e0ff */
[----:B------:R-:W-:-:S03]  /*0210*/  UIMAD.WIDE UR16, UR20, 0x1c, UR26 ;  /* 0x0000001c141078a5 */ /* 0x000fc6000f8e021a */
[----:B------:R-:W-:-:S09]  /*0220*/  IADD3.X R3, PT, PT, RZ, R3, RZ, P0, !PT ;  /* 0x00000003ff037210 */ /* 0x000fd200007fe4ff */
.L_x_1:
[----:B------:R-:W-:Y:S01]  /*0230*/  UIMAD.WIDE UR22, UR20, 0x4, UR26 ;  /* 0x00000004141678a5 */ /* 0x000fe2000f8e021a */
[----:B------:R-:W-:Y:S02]  /*0240*/  IMAD.MOV.U32 R23, RZ, RZ, 0x4 ;  /* 0x00000004ff177424 */ /* 0x000fe400078e00ff */
[----:B------:R-:W-:Y:S01]  /*0250*/  HFMA2 R11, -RZ, RZ, 0, 2.384185791015625e-07 ;  /* 0x00000004ff0b7431 */ /* 0x000fe200000001ff */
[----:B------:R-:W-:Y:S01]  /*0260*/  MOV R25, 0x4 ;  /* 0x0000000400197802 */ /* 0x000fe20000000f00 */
[----:B0-----:R-:W2:Y:S01]  /*0270*/  LDG.E R21, desc[UR18][R2.64+-0x10] ;  /* 0xfffff01202157981 */ /* 0x001ea2000c1e1900 */
[C---:B------:R-:W-:Y:S01]  /*0280*/  IMAD.WIDE R22, R14.reuse, R23, UR26 ;  /* 0x0000001a0e167e25 */ /* 0x040fe2000f8e0217 */
[----:B------:R-:W-:Y:S02]  /*0290*/  MOV R8, UR22 ;  /* 0x0000001600087c02 */ /* 0x000fe40008000f00 */
[----:B------:R-:W-:Y:S01]  /*02a0*/  MOV R9, UR23 ;  /* 0x0000001700097c02 */ /* 0x000fe20008000f00 */
[----:B------:R-:W3:Y:S02]  /*02b0*/  LDG.E R19, desc[UR18][R2.64+-0xc] ;  /* 0xfffff41202137981 */ /* 0x000ee4000c1e1900 */
[----:B------:R-:W-:-:S02]  /*02c0*/  IMAD.WIDE R8, R14, 0x4, R8 ;  /* 0x000000040e087825 */ /* 0x000fc400078e0208 */
[----:B------:R-:W2:Y:S01]  /*02d0*/  LDG.E R22, desc[UR18][R22.64] ;  /* 0x0000001216167981 */ /* 0x000ea2000c1e1900 */
[----:B------:R-:W-:Y:S01]  /*02e0*/  MOV R5, 0x4 ;  /* 0x0000000400057802 */ /* 0x000fe20000000f00 */
[C---:B------:R-:W-:Y:S02]  /*02f0*/  IMAD.WIDE R24, R14.reuse, R25, UR6 ;  /* 0x000000060e187e25 */ /* 0x040fe4000f8e0219 */
[----:B------:R0:W3:Y:S02]  /*0300*/  LDG.E R20, desc[UR18][R8.64] ;  /* 0x0000001208147981 */ /* 0x0000e4000c1e1900 */
[----:B------:R-:W-:Y:S02]  /*0310*/  IMAD.WIDE R10, R14, R11, UR8 ;  /* 0x000000080e0a7e25 */ /* 0x000fe4000f8e020b */
[----:B------:R-:W4:Y:S04]  /*0320*/  LDG.E R18, desc[UR18][R24.64] ;  /* 0x0000001218127981 */ /* 0x000f28000c1e1900 */
[----:B------:R-:W4:Y:S01]  /*0330*/  LDG.E R17, desc[UR18][R2.64+-0x8] ;  /* 0xfffff81202117981 */ /* 0x000f22000c1e1900 */
[----:B0-----:R-:W-:-:S02]  /*0340*/  HFMA2 R9, -RZ, RZ, 0, 2.384185791015625e-07 ;  /* 0x00000004ff097431 */ /* 0x001fc400000001ff */
[----:B------:R-:W-:Y:S01]  /*0350*/  IMAD.MOV.U32 R7, RZ, RZ, 0x4 ;  /* 0x00000004ff077424 */ /* 0x000fe200078e00ff */
[----:B------:R0:W5:Y:S01]  /*0360*/  LDG.E R16, desc[UR18][R10.64] ;  /* 0x000000120a107981 */ /* 0x000162000c1e1900 */
[----:B------:R-:W-:-:S03]  /*0370*/  IMAD.WIDE R4, R14, R5, UR10 ;  /* 0x0000000a0e047e25 */ /* 0x000fc6000f8e0205 */
[----:B------:R-:W5:Y:S01]  /*0380*/  LDG.E R15, desc[UR18][R2.64+-0x4] ;  /* 0xfffffc12020f7981 */ /* 0x000f62000c1e1900 */
[C---:B------:R-:W-:Y:S01]  /*0390*/  IMAD.WIDE R6, R14.reuse, R7, UR12 ;  /* 0x0000000c0e067e25 */ /* 0x040fe2000f8e0207 */
[----:B------:R-:W-:Y:S02]  /*03a0*/  MOV R27, 0x4 ;  /* 0x00000004001b7802 */ /* 0x000fe40000000f00 */
[----:B------:R1:W5:Y:S01]  /*03b0*/  LDG.E R4, desc[UR18][R4.64] ;  /* 0x0000001204047981 */ /* 0x000362000c1e1900 */
[----:B------:R-:W-:-:S03]  /*03c0*/  IMAD.WIDE R8, R14, R9, UR14 ;  /* 0x0000000e0e087e25 */ /* 0x000fc6000f8e0209 */
[----:B------:R-:W5:Y:S01]  /*03d0*/  LDG.E R23, desc[UR18][R2.64] ;  /* 0x0000001202177981 */ /* 0x000f62000c1e1900 */
[----:B0-----:R-:W-:-:S03]  /*03e0*/  IMAD.WIDE R10, R14, R27, UR16 ;  /* 0x000000100e0a7e25 */ /* 0x001fc6000f8e021b */
[----:B------:R-:W5:Y:S04]  /*03f0*/  LDG.E R7, desc[UR18][R6.64] ;  /* 0x0000001206077981 */ /* 0x000f68000c1e1900 */
[----:B------:R-:W5:Y:S04]  /*0400*/  LDG.E R24, desc[UR18][R2.64+0x4] ;  /* 0x0000041202187981 */ /* 0x000f68000c1e1900 */
[----:B------:R-:W5:Y:S04]  /*0410*/  LDG.E R8, desc[UR18][R8.64] ;  /* 0x0000001208087981 */ /* 0x000f68000c1e1900 */
[----:B------:R-:W5:Y:S04]  /*0420*/  LDG.E R25, desc[UR18][R2.64+0x8] ;  /* 0x0000081202197981 */ /* 0x000f68000c1e1900 */
[----:B------:R-:W5:Y:S04]  /*0430*/  LDG.E R10, desc[UR18][R10.64] ;  /* 0x000000120a0a7981 */ /* 0x000f68000c1e1900 */
[----:B------:R0:W5:Y:S01]  /*0440*/  LDG.E R27, desc[UR18][R2.64+0xc] ;  /* 0x00000c12021b7981 */ /* 0x000162000c1e1900 */
[----:B------:R-:W-:-:S04]  /*0450*/  UIADD3 UR5, UPT, UPT, UR5, 0x8, URZ ;  /* 0x0000000805057890 */ /* 0x000fc8000fffe0ff */
[----:B------:R-:W-:Y:S01]  /*0460*/  UISETP.NE.AND UP0, UPT, UR5, URZ, UPT ;  /* 0x000000ff0500728c */ /* 0x000fe2000bf05270 */
[----:B-1----:R-:W-:Y:S02]  /*0470*/  MOV R5, UR20 ;  /* 0x0000001400057c02 */ /* 0x002fe40008000f00 */
[----:B0-----:R-:W-:Y:S02]  /*0480*/  IADD3 R2, P0, PT, R2, 0x20, RZ ;  /* 0x0000002002027810 */ /* 0x001fe40007f1e0ff */
[----:B------:R-:W-:Y:S02]  /*0490*/  LEA R14, R5, R14, 0x3 ;  /* 0x0000000e050e7211 */ /* 0x000fe400078e18ff */
[----:B------:R-:W-:Y:S01]  /*04a0*/  IADD3.X R3, PT, PT, RZ, R3, RZ, P0, !PT ;  /* 0x00000003ff037210 */ /* 0x000fe200007fe4ff */
[----:B--2---:R-:W-:-:S04]  /*04b0*/  FFMA R22, R21, R22, R12 ;  /* 0x0000001615167223 */ /* 0x004fc8000000000c */
[----:B---3--:R-:W-:-:S04]  /*04c0*/  FFMA R20, R19, R20, R22 ;  /* 0x0000001413147223 */ /* 0x008fc80000000016 */
[----:B----4-:R-:W-:-:S04]  /*04d0*/  FFMA R18, R17, R18, R20 ;  /* 0x0000001211127223 */ /* 0x010fc80000000014 */
[----:B-----5:R-:W-:-:S04]  /*04e0*/  FFMA R16, R15, R16, R18 ;  /* 0x000000100f107223 */ /* 0x020fc80000000012 */
[----:B------:R-:W-:-:S04]  /*04f0*/  FFMA R23, R23, R4, R16 ;  /* 0x0000000417177223 */ /* 0x000fc80000000010 */
[----:B------:R-:W-:-:S04]  /*0500*/  FFMA R24, R24, R7, R23 ;  /* 0x0000000718187223 */ /* 0x000fc80000000017 */
[----:B------:R-:W-:-:S04]  /*0510*/  FFMA R8, R25, R8, R24 ;  /* 0x0000000819087223 */ /* 0x000fc80000000018 */
[----:B------:R-:W-:Y:S01]  /*0520*/  FFMA R12, R27, R10, R8 ;  /* 0x0000000a1b0c7223 */ /* 0x000fe20000000008 */
[----:B------:R-:W-:Y:S06]  /*0530*/  BRA.U UP0, `(.L_x_1) ;  /* 0xfffffffd003c7547 */ /* 0x000fec000b83ffff */
.L_x_0:
[----:B------:R-:W-:-:S04]  /*0540*/  ULOP3.LUT UR6, UR20, 0x7, URZ, 0xc0, !UPT ;  /* 0x0000000714067892 */ /* 0x000fc8000f8ec0ff */
[----:B------:R-:W-:-:S09]  /*0550*/  UISETP.NE.AND UP0, UPT, UR6, URZ, UPT ;  /* 0x000000ff0600728c */ /* 0x000fd2000bf05270 */
[----:B------:R-:W-:Y:S05]  /*0560*/  BRA.U !UP0, `(.L_x_2) ;  /* 0x0000000508387547 */ /* 0x000fea000b800000 */
[----:B------:R-:W-:Y:S02]  /*0570*/  UISETP.GE.U32.AND UP0, UPT, UR6, 0x4, UPT ;  /* 0x000000040600788c */ /* 0x000fe4000bf06070 */
[----:B------:R-:W-:-:S04]  /*0580*/  ULOP3.LUT UR5, UR20, 0x3, URZ, 0xc0, !UPT ;  /* 0x0000000314057892 */ /* 0x000fc8000f8ec0ff */
[----:B------:R-:W-:-:S03]  /*0590*/  UISETP.NE.AND UP1, UPT, UR5, URZ, UPT ;  /* 0x000000ff0500728c */ /* 0x000fc6000bf25270 */
[----:B------:R-:W-:Y:S08]  /*05a0*/  BRA.U !UP0, `(.L_x_3) ;  /* 0x00000001087c7547 */ /* 0x000ff0000b800000 */
[----:B------:R-:W1:Y:S01]  /*05b0*/  LDC.64 R6, c[0x0][0x388] ;  /* 0x0000e200ff067b82 */ /* 0x000e620000000a00 */
[----:B------:R-:W2:Y:S01]  /*05c0*/  LDCU.64 UR6, c[0x0][0x380] ;  /* 0x00007000ff0677ac */ /* 0x000ea20008000a00 */
[----:B------:R-:W-:Y:S01]  /*05d0*/  IMAD.U32 R9, RZ, RZ, UR4 ;  /* 0x00000004ff097e24 */ /* 0x000fe2000f8e00ff */
[C---:B------:R-:W-:Y:S02]  /*05e0*/  IADD3 R3, PT, PT, R13.reuse, UR4, RZ ;  /* 0x000000040d037c10 */ /* 0x040fe4000fffe0ff */
[----:B------:R-:W-:Y:S01]  /*05f0*/  IADD3 R10, P0, PT, R13, UR4, RZ ;  /* 0x000000040d0a7c10 */ /* 0x000fe2000ff1e0ff */
[----:B------:R-:W-:Y:S01]  /*0600*/  IMAD R9, R9, UR20, R0 ;  /* 0x0000001409097c24 */ /* 0x000fe2000f8e0200 */
[----:B------:R-:W-:Y:S01]  /*0610*/  MOV R11, UR20 ;  /* 0x00000014000b7c02 */ /* 0x000fe20008000f00 */
[----:B------:R-:W3:Y:S01]  /*0620*/  LDC.64 R4, c[0x0][0x380] ;  /* 0x0000e000ff047b82 */ /* 0x000ee20000000a00 */
[----:B------:R-:W-:Y:S01]  /*0630*/  MOV R15, UR20 ;  /* 0x00000014000f7c02 */ /* 0x000fe20008000f00 */
[----:B-1----:R-:W-:Y:S01]  /*0640*/  IMAD.WIDE R6, R9, 0x4, R6 ;  /* 0x0000000409067825 */ /* 0x002fe200078e0206 */
[----:B------:R-:W-:-:S05]  /*0650*/  MOV R9, UR20 ;  /* 0x0000001400097c02 */ /* 0x000fca0008000f00 */
[----:B------:R-:W-:Y:S02]  /*0660*/  IMAD.WIDE R8, R9, 0x4, R6 ;  /* 0x0000000409087825 */ /* 0x000fe400078e0206 */
[----:B0-----:R-:W4:Y:S02]  /*0670*/  LDG.E R6, desc[UR18][R6.64] ;  /* 0x0000001206067981 */ /* 0x001f24000c1e1900 */
[----:B---3--:R-:W-:Y:S01]  /*0680*/  IMAD.WIDE.U32 R4, R3, 0x4, R4 ;  /* 0x0000000403047825 */ /* 0x008fe200078e0004 */
[----:B------:R-:W-:Y:S01]  /*0690*/  IADD3.X R3, PT, PT, RZ, RZ, RZ, P0, !PT ;  /* 0x000000ffff037210 */ /* 0x000fe200007fe4ff */
[----:B------:R-:W3:Y:S01]  /*06a0*/  LDG.E R17, desc[UR18][R8.64] ;  /* 0x0000001208117981 */ /* 0x000ee2000c1e1900 */
[----:B--2---:R-:W-:-:S03]  /*06b0*/  LEA R2, P0, R10, UR6, 0x2 ;  /* 0x000000060a027c11 */ /* 0x004fc6000f8010ff */
[----:B------:R-:W4:Y:S01]  /*06c0*/  LDG.E R5, desc[UR18][R4.64] ;  /* 0x0000001204057981 */ /* 0x000f22000c1e1900 */
[----:B------:R-:W-:Y:S01]  /*06d0*/  LEA.HI.X R3, R10, UR7, R3, 0x2, P0 ;  /* 0x000000070a037c11 */ /* 0x000fe200080f1403 */
[----:B------:R-:W-:-:S04]  /*06e0*/  IMAD.WIDE R10, R11, 0x4, R8 ;  /* 0x000000040b0a7825 */ /* 0x000fc800078e0208 */
[----:B------:R-:W3:Y:S01]  /*06f0*/  LDG.E R16, desc[UR18][R2.64+0x4] ;  /* 0x0000041202107981 */ /* 0x000ee2000c1e1900 */
[----:B------:R-:W-:-:S03]  /*0700*/  IMAD.WIDE R14, R15, 0x4, R10 ;  /* 0x000000040f0e7825 */ /* 0x000fc600078e020a */
[----:B------:R-:W2:Y:S04]  /*0710*/  LDG.E R19, desc[UR18][R10.64] ;  /* 0x000000120a137981 */ /* 0x000ea8000c1e1900 */
[----:B------:R-:W2:Y:S04]  /*0720*/  LDG.E R18, desc[UR18][R2.64+0x8] ;  /* 0x0000081202127981 */ /* 0x000ea8000c1e1900 */
[----:B------:R-:W5:Y:S04]  /*0730*/  LDG.E R20, desc[UR18][R2.64+0xc] ;  /* 0x00000c1202147981 */ /* 0x000f68000c1e1900 */
[----:B------:R-:W5:Y:S01]  /*0740*/  LDG.E R14, desc[UR18][R14.64] ;  /* 0x000000120e0e7981 */ /* 0x000f62000c1e1900 */
[----:B------:R-:W-:Y:S01]  /*0750*/  UIADD3 UR4, UPT, UPT, UR4, 0x4, URZ ;  /* 0x0000000404047890 */ /* 0x000fe2000fffe0ff */
[----:B----4-:R-:W-:-:S04]  /*0760*/  FFMA R5, R5, R6, R12 ;  /* 0x0000000605057223 */ /* 0x010fc8000000000c */
[----:B---3--:R-:W-:-:S04]  /*0770*/  FFMA R5, R16, R17, R5 ;  /* 0x0000001110057223 */ /* 0x008fc80000000005 */
[----:B--2---:R-:W-:-:S04]  /*0780*/  FFMA R5, R18, R19, R5 ;  /* 0x0000001312057223 */ /* 0x004fc80000000005 */
[----:B-----5:R-:W-:-:S07]  /*0790*/  FFMA R12, R20, R14, R5 ;  /* 0x0000000e140c7223 */ /* 0x020fce0000000005 */
.L_x_3:
[----:B------:R-:W-:Y:S05]  /*07a0*/  BRA.U !UP1, `(.L_x_2) ;  /* 0x0000000109a87547 */ /* 0x000fea000b800000 */
[----:B------:R-:W-:Y:S01]  /*07b0*/  UISETP.NE.AND UP0, UPT, UR5, 0x1, UPT ;  /* 0x000000010500788c */ /* 0x000fe2000bf05270 */
[----:B------:R-:W-:Y:S01]  /*07c0*/  MOV R7, UR4 ;  /* 0x0000000400077c02 */ /* 0x000fe20008000f00 */
[----:B------:R-:W-:Y:S02]  /*07d0*/  ULOP3.LUT UR5, UR20, 0x1, URZ, 0xc0, !UPT ;  /* 0x0000000114057892 */ /* 0x000fe4000f8ec0ff */
[----:B------:R-:W-:Y:S02]  /*07e0*/  MOV R15, UR20 ;  /* 0x00000014000f7c02 */ /* 0x000fe40008000f00 */
[----:B------:R-:W-:Y:S01]  /*07f0*/  UISETP.NE.U32.AND UP1, UPT, UR5, 0x1, UPT ;  /* 0x000000010500788c */ /* 0x000fe2000bf25070 */
[----:B------:R-:W-:-:S04]  /*0800*/  PLOP3.LUT P1, PT, PT, PT, UP0, 0x80, 0x8 ;  /* 0x000000000008781c */ /* 0x000fc80003f2f008 */
[----:B------:R-:W1:Y:S01]  /*0810*/  @UP0 LDCU.128 UR8, c[0x0][0x380] ;  /* 0x00007000ff0807ac */ /* 0x000e620008000c00 */
[----:B------:R-:W-:Y:S01]  /*0820*/  PLOP3.LUT P0, PT, PT, PT, UP1, 0x80, 0x8 ;  /* 0x000000000008781c */ /* 0x000fe20003f0f018 */
[----:B------:R-:W2:Y:S04]  /*0830*/  @UP0 LDCU.64 UR6, c[0x0][0x380] ;  /* 0x00007000ff0607ac */ /* 0x000ea80008000a00 */
[----:B------:R-:W3:Y:S03]  /*0840*/  @!UP1 LDCU.128 UR12, c[0x0][0x380] ;  /* 0x00007000ff0c97ac */ /* 0x000ee60008000c00 */
[C---:B------:R-:W-:Y:S02]  /*0850*/  @P1 IADD3 R3, PT, PT, R13.reuse, UR4, RZ ;  /* 0x000000040d031c10 */ /* 0x040fe4000fffe0ff */
[----:B------:R-:W-:Y:S01]  /*0860*/  @P1 IADD3 R6, P2, PT, R13, UR4, RZ ;  /* 0x000000040d061c10 */ /* 0x000fe2000ff5e0ff */
[----:B------:R-:W-:Y:S01]  /*0870*/  @UP0 UIADD3 UR4, UPT, UPT, UR4, 0x2, URZ ;  /* 0x0000000204040890 */ /* 0x000fe2000fffe0ff */
[----:B-1----:R-:W-:Y:S01]  /*0880*/  MOV R11, UR9 ;  /* 0x00000009000b7c02 */ /* 0x002fe20008000f00 */
[----:B------:R-:W-:Y:S01]  /*0890*/  IMAD.U32 R10, RZ, RZ, UR8 ;  /* 0x00000008ff0a7e24 */ /* 0x000fe2000f8e00ff */
[----:B------:R-:W-:-:S02]  /*08a0*/  MOV R4, UR10 ;  /* 0x0000000a00047c02 */ /* 0x000fc40008000f00 */
[----:B------:R-:W-:Y:S01]  /*08b0*/  MOV R5, UR11 ;  /* 0x0000000b00057c02 */ /* 0x000fe20008000f00 */
[----:B------:R-:W-:-:S04]  /*08c0*/  @P1 IMAD.WIDE.U32 R10, R3, 0x4, R10 ;  /* 0x00000004030a1825 */ /* 0x000fc800078e000a */
[----:B------:R-:W-:Y:S01]  /*08d0*/  @P1 IMAD R3, R7, UR20, R0 ;  /* 0x0000001407031c24 */ /* 0x000fe2000f8e0200 */
[----:B------:R-:W-:Y:S01]  /*08e0*/  @P1 IADD3.X R7, PT, PT, RZ, RZ, RZ, P2, !PT ;  /* 0x000000ffff071210 */ /* 0x000fe200017fe4ff */
[----:B------:R-:W-:Y:S01]  /*08f0*/  IMAD.U32 R19, RZ, RZ, UR4 ;  /* 0x00000004ff137e24 */ /* 0x000fe2000f8e00ff */
[C---:B--2---:R-:W-:Y:S01]  /*0900*/  @P1 LEA R2, P2, R6.reuse, UR6, 0x2 ;  /* 0x0000000606021c11 */ /* 0x044fe2000f8410ff */
[----:B------:R-:W-:Y:S01]  /*0910*/  @P1 IMAD.WIDE R4, R3, 0x4, R4 ;  /* 0x0000000403041825 */ /* 0x000fe200078e0204 */
[----:B------:R-:W-:Y:S01]  /*0920*/  @!P0 IADD3 R17, PT, PT, R13, UR4, RZ ;  /* 0x000000040d118c10 */ /* 0x000fe2000fffe0ff */
[----:B0-----:R-:W2:Y:S01]  /*0930*/  @P1 LDG.E R11, desc[UR18][R10.64] ;  /* 0x000000120a0b1981 */ /* 0x001ea2000c1e1900 */
[----:B------:R-:W-:Y:S01]  /*0940*/  @P1 LEA.HI.X R3, R6, UR7, R7, 0x2, P2 ;  /* 0x0000000706031c11 */ /* 0x000fe200090f1407 */
[----:B------:R-:W-:Y:S01]  /*0950*/  @!P0 IMAD R19, R19, UR20, R0 ;  /* 0x0000001413138c24 */ /* 0x000fe2000f8e0200 */
[----:B---3--:R-:W-:Y:S01]  /*0960*/  MOV R6, UR12 ;  /* 0x0000000c00067c02 */ /* 0x008fe20008000f00 */
[----:B------:R-:W-:Y:S01]  /*0970*/  @P1 IMAD.WIDE R14, R15, 0x4, R4 ;  /* 0x000000040f0e1825 */ /* 0x000fe200078e0204 */
[----:B------:R-:W-:Y:S01]  /*0980*/  MOV R7, UR13 ;  /* 0x0000000d00077c02 */ /* 0x000fe20008000f00 */
[----:B------:R-:W2:Y:S01]  /*0990*/  @P1 LDG.E R4, desc[UR18][R4.64] ;  /* 0x0000001204041981 */ /* 0x000ea2000c1e1900 */
[----:B------:R-:W-:-:S02]  /*09a0*/  MOV R8, UR14 ;  /* 0x0000000e00087c02 */ /* 0x000fc40008000f00 */
[----:B------:R-:W-:Y:S01]  /*09b0*/  MOV R9, UR15 ;  /* 0x0000000f00097c02 */ /* 0x000fe20008000f00 */
[----:B------:R-:W-:Y:S01]  /*09c0*/  @!P0 IMAD.WIDE.U32 R6, R17, 0x4, R6 ;  /* 0x0000000411068825 */ /* 0x000fe200078e0006 */
[----:B------:R-:W3:Y:S03]  /*09d0*/  @P1 LDG.E R14, desc[UR18][R14.64] ;  /* 0x000000120e0e1981 */ /* 0x000ee6000c1e1900 */
[----:B------:R-:W-:Y:S01]  /*09e0*/  @!P0 IMAD.WIDE R8, R19, 0x4, R8 ;  /* 0x0000000413088825 */ /* 0x000fe200078e0208 */
[----:B------:R-:W3:Y:S04]  /*09f0*/  @P1 LDG.E R2, desc[UR18][R2.64+0x4] ;  /* 0x0000041202021981 */ /* 0x000ee8000c1e1900 */
[----:B------:R-:W4:Y:S04]  /*0a00*/  @!P0 LDG.E R7, desc[UR18][R6.64] ;  /* 0x0000001206078981 */ /* 0x000f28000c1e1900 */
[----:B------:R-:W4:Y:S01]  /*0a10*/  @!P0 LDG.E R8, desc[UR18][R8.64] ;  /* 0x0000001208088981 */ /* 0x000f22000c1e1900 */
[----:B--2---:R-:W-:-:S04]  /*0a20*/  @P1 FFMA R11, R11, R4, R12 ;  /* 0x000000040b0b1223 */ /* 0x004fc8000000000c */
[----:B---3--:R-:W-:-:S04]  /*0a30*/  @P1 FFMA R12, R2, R14, R11 ;  /* 0x0000000e020c1223 */ /* 0x008fc8000000000b */
[----:B----4-:R-:W-:-:S07]  /*0a40*/  @!P0 FFMA R12, R7, R8, R12 ;  /* 0x00000008070c8223 */ /* 0x010fce000000000c */
.L_x_2:
[----:B------:R-:W1:Y:S01]  /*0a50*/  LDC.64 R2, c[0x0][0x390] ;  /* 0x0000e400ff027b82 */ /* 0x000e620000000a00 */
[----:B------:R-:W-:-:S05]  /*0a60*/  IADD3 R13, PT, PT, R0, R13, RZ ;  /* 0x0000000d000d7210 */ /* 0x000fca0007ffe0ff */
[----:B-1----:R-:W-:-:S05]  /*0a70*/  IMAD.WIDE R2, R13, 0x4, R2 ;  /* 0x000000040d027825 */ /* 0x002fca00078e0202 */
[----:B0-----:R-:W-:Y:S01]  /*0a80*/  STG.E desc[UR18][R2.64], R12 ;  /* 0x0000000c02007986 */ /* 0x001fe2000c101912 */
[----:B------:R-:W-:Y:S05]  /*0a90*/  EXIT ;  /* 0x000000000000794d */ /* 0x000fea0003800000 */
.L_x_4:
[----:B------:R-:W-:-:S00]  /*0aa0*/  BRA `(.L_x_4) ;  /* 0xfffffffc00fc7947 */ /* 0x000fc0000383ffff */
[----:B------:R-:W-:-:S00]  /*0ab0*/  NOP ;  /* 0x0000000000007918 */ /* 0x000fc00000000000 */
        /* <DEDUP_REMOVED lines=12> */
.L_x_6:


//--------------------- .text._Z9vectorAddPfS_S_i --------------------------
	.section	.text._Z9vectorAddPfS_S_i,"ax",@progbits
	.align	128
        .global         _Z9vectorAddPfS_S_i
        .type           _Z9vectorAddPfS_S_i,@function
        .size           _Z9vectorAddPfS_S_i,(.L_x_7 - _Z9vectorAddPfS_S_i)
        .other          _Z9vectorAddPfS_S_i,@"STO_CUDA_ENTRY STV_DEFAULT"
_Z9vectorAddPfS_S_i:
.text._Z9vectorAddPfS_S_i:
[----:B------:R-:W-:Y:S01]  /*0000*/  LDC R1, c[0x0][0x37c] ;  /* 0x0000df00ff017b82 */ /* 0x000fe20000000800 */
[----:B------:R-:W0:Y:S01]  /*0010*/  S2R R9, SR_TID.X ;  /* 0x0000000000097919 */ /* 0x000e220000002100 */
[----:B------:R-:W0:Y:S01]  /*0020*/  LDCU UR4, c[0x0][0x360] ;  /* 0x00006c00ff0477ac */ /* 0x000e220008000800 */
[----:B------:R-:W0:Y:S01]  /*0030*/  S2R R0, SR_CTAID.X ;  /* 0x0000000000007919 */ /* 0x000e220000002500 */
[----:B------:R-:W1:Y:S01]  /*0040*/  LDCU UR5, c[0x0][0x398] ;  /* 0x00007300ff0577ac */ /* 0x000e620008000800 */
[----:B0-----:R-:W-:-:S05]  /*0050*/  IMAD R9, R0, UR4, R9 ;  /* 0x0000000400097c24 */ /* 0x001fca000f8e0209 */
[----:B-1----:R-:W-:-:S13]  /*0060*/  ISETP.GE.AND P0, PT, R9, UR5, PT ;  /* 0x0000000509007c0c */ /* 0x002fda000bf06270 */
[----:B------:R-:W-:Y:S05]  /*0070*/  @P0 EXIT ;  /* 0x000000000000094d */ /* 0x000fea0003800000 */
[----:B------:R-:W0:Y:S01]  /*0080*/  LDC.64 R2, c[0x0][0x380] ;  /* 0x0000e000ff027b82 */ /* 0x000e220000000a00 */
[----:B------:R-:W1:Y:S07]  /*0090*/  LDCU.64 UR4, c[0x0][0x358] ;  /* 0x00006b00ff0477ac */ /* 0x000e6e0008000a00 */
[----:B------:R-:W2:Y:S08]  /*00a0*/  LDC.64 R4, c[0x0][0x388] ;  /* 0x0000e200ff047b82 */ /* 0x000eb00000000a00 */
[----:B------:R-:W3:Y:S01]  /*00b0*/  LDC.64 R6, c[0x0][0x390] ;  /* 0x0000e400ff067b82 */ /* 0x000ee20000000a00 */
[----:B0-----:R-:W-:-:S06]  /*00c0*/  IMAD.WIDE R2, R9, 0x4, R2 ;  /* 0x0000000409027825 */ /* 0x001fcc00078e0202 */
[----:B-1----:R-:W4:Y:S01]  /*00d0*/  LDG.E R2, desc[UR4][R2.64] ;  /* 0x0000000402027981 */ /* 0x002f22000c1e1900 */
[----:B--2---:R-:W-:-:S06]  /*00e0*/  IMAD.WIDE R4, R9, 0x4, R4 ;  /* 0x0000000409047825 */ /* 0x004fcc00078e0204 */
[----:B------:R-:W4:Y:S01]  /*00f0*/  LDG.E R5, desc[UR4][R4.64] ;  /* 0x0000000404057981 */ /* 0x000f22000c1e1900 */
[----:B---3--:R-:W-:-:S04]  /*0100*/  IMAD.WIDE R6, R9, 0x4, R6 ;  /* 0x0000000409067825 */ /* 0x008fc800078e0206 */
[----:B----4-:R-:W-:-:S05]  /*0110*/  FADD R9, R2, R5 ;  /* 0x0000000502097221 */ /* 0x010fca0000000000 */
[----:B------:R-:W-:Y:S01]  /*0120*/  STG.E desc[UR4][R6.64], R9 ;  /* 0x0000000906007986 */ /* 0x000fe2000c101904 */
[----:B------:R-:W-:Y:S05]  /*0130*/  EXIT ;  /* 0x000000000000794d */ /* 0x000fea0003800000 */
.L_x_5:
        /* <DEDUP_REMOVED lines=12> */
.L_x_7:


//--------------------- .nv.shared.reserved.0     --------------------------
	.section	.nv.shared.reserved.0,"aw",@nobits
	.weak		__nv_reservedSMEM_offset_0_alias
	.size		__nv_reservedSMEM_offset_0_alias, 0, 64
	.other		__nv_reservedSMEM_offset_0_alias,@"STO_CUDA_RESERVED_SHARED STV_DEFAULT"
__nv_reservedSMEM_offset_0_alias:
	.zero		0
	.zero		64


//--------------------- .nv.constant0._Z9matrixMulPfS_S_i --------------------------
	.section	.nv.constant0._Z9matrixMulPfS_S_i,"a",@progbits
	.sectionflags	@""
	.align	4
.nv.constant0._Z9matrixMulPfS_S_i:
	.zero		924


//--------------------- .nv.constant0._Z9vectorAddPfS_S_i --------------------------
	.section	.nv.constant0._Z9vectorAddPfS_S_i,"a",@progbits
	.sectionflags	@""
	.align	4
.nv.constant0._Z9vectorAddPfS_S_i:
	.zero		924


//--------------------- SYMBOLS --------------------------

	.type		.nv.reservedSmem.offset0,@object
	.size		.nv.reservedSmem.offset0,0x4
